//
// Generated by NVIDIA NVVM Compiler
//
// Compiler Build ID: CL-36424714
// Cuda compilation tools, release 13.0, V13.0.88
// Based on NVVM 20.0.0
//

.version 9.0
.target sm_100
.address_size 64

	// .globl	_Z7kernel1PdS_

.visible .entry _Z7kernel1PdS_(
	.param .u64 .ptr .align 1 _Z7kernel1PdS__param_0,
	.param .u64 .ptr .align 1 _Z7kernel1PdS__param_1
)
{
	.reg .pred 	%p<2>;
	.reg .b32 	%r<32>;
	.reg .b64 	%rd<15>;
	.reg .b64 	%fd<13>;

	ld.param.u64 	%rd1, [_Z7kernel1PdS__param_0];
	ld.param.u64 	%rd2, [_Z7kernel1PdS__param_1];
	mov.u32 	%r6, %ctaid.y;
	mov.u32 	%r7, %ntid.y;
	mov.u32 	%r8, %tid.y;
	mad.lo.s32 	%r1, %r6, %r7, %r8;
	mov.u32 	%r9, %ctaid.x;
	mov.u32 	%r10, %ntid.x;
	mov.u32 	%r11, %tid.x;
	mad.lo.s32 	%r2, %r9, %r10, %r11;
	mov.u32 	%r12, %ctaid.z;
	mov.u32 	%r13, %ntid.z;
	mov.u32 	%r14, %tid.z;
	mad.lo.s32 	%r15, %r12, %r13, %r14;
	add.s32 	%r4, %r1, -1;
	add.s32 	%r5, %r2, -1;
	max.u32 	%r16, %r4, %r5;
	add.s32 	%r17, %r15, -1;
	max.u32 	%r18, %r16, %r17;
	setp.gt.u32 	%p1, %r18, 61;
	@%p1 bra 	$L__BB0_2;
	cvta.to.global.u64 	%rd3, %rd1;
	cvta.to.global.u64 	%rd4, %rd2;
	shl.b32 	%r19, %r4, 12;
	shl.b32 	%r20, %r2, 6;
	add.s32 	%r21, %r20, %r15;
	add.s32 	%r22, %r21, %r19;
	mul.wide.u32 	%rd5, %r22, 8;
	add.s64 	%rd6, %rd3, %rd5;
	ld.global.f64 	%fd1, [%rd6];
	add.s32 	%r23, %r1, %r2;
	shl.b32 	%r24, %r23, 6;
	add.s32 	%r25, %r15, %r24;
	mul.wide.u32 	%rd7, %r25, 8;
	add.s64 	%rd8, %rd3, %rd7;
	ld.global.f64 	%fd2, [%rd8+512];
	add.f64 	%fd3, %fd1, %fd2;
	shl.b32 	%r26, %r1, 12;
	shl.b32 	%r27, %r5, 6;
	add.s32 	%r28, %r26, %r15;
	add.s32 	%r29, %r28, %r27;
	mul.wide.u32 	%rd9, %r29, 8;
	add.s64 	%rd10, %rd3, %rd9;
	ld.global.f64 	%fd4, [%rd10];
	add.f64 	%fd5, %fd3, %fd4;
	add.s32 	%r30, %r21, %r26;
	mul.wide.u32 	%rd11, %r30, 8;
	add.s64 	%rd12, %rd3, %rd11;
	ld.global.f64 	%fd6, [%rd12+512];
	add.f64 	%fd7, %fd5, %fd6;
	add.s32 	%r31, %r22, 4096;
	ld.global.f64 	%fd8, [%rd6+32760];
	add.f64 	%fd9, %fd7, %fd8;
	ld.global.f64 	%fd10, [%rd6+32776];
	add.f64 	%fd11, %fd9, %fd10;
	mul.f64 	%fd12, %fd11, 0d3FE999999999999A;
	mul.wide.u32 	%rd13, %r31, 8;
	add.s64 	%rd14, %rd4, %rd13;
	st.global.f64 	[%rd14], %fd12;
$L__BB0_2:
	ret;

}
	// .globl	_Z7kernel2PdS_
.visible .entry _Z7kernel2PdS_(
	.param .u64 .ptr .align 1 _Z7kernel2PdS__param_0,
	.param .u64 .ptr .align 1 _Z7kernel2PdS__param_1
)
{
	.reg .pred 	%p<8>;
	.reg .b32 	%r<64>;
	.reg .b64 	%rd<59>;
	.reg .b64 	%fd<157>;

	ld.param.u64 	%rd9, [_Z7kernel2PdS__param_1];
	cvta.to.global.u64 	%rd1, %rd9;
	mov.u32 	%r30, %ctaid.y;
	mov.u32 	%r31, %ntid.y;
	mov.u32 	%r32, %tid.y;
	mad.lo.s32 	%r1, %r30, %r31, %r32;
	mov.u32 	%r33, %ctaid.x;
	mov.u32 	%r34, %ntid.x;
	mov.u32 	%r35, %tid.x;
	mad.lo.s32 	%r2, %r33, %r34, %r35;
	add.s32 	%r3, %r1, -1;
	add.s32 	%r4, %r2, -1;
	max.u32 	%r36, %r3, %r4;
	setp.gt.u32 	%p1, %r36, 61;
	@%p1 bra 	$L__BB1_11;
	shl.b32 	%r40, %r3, 12;
	shl.b32 	%r41, %r2, 6;
	add.s32 	%r5, %r40, %r41;
	add.s32 	%r42, %r1, %r2;
	shl.b32 	%r6, %r42, 6;
	shl.b32 	%r43, %r1, 12;
	shl.b32 	%r44, %r4, 6;
	add.s32 	%r7, %r44, %r43;
	add.s32 	%r8, %r43, %r41;
	mov.b32 	%r59, 1;
	mov.b32 	%r58, 61;
	mov.b32 	%r57, 2;
	cvt.u64.u32 	%rd20, %r6;
	cvt.u64.u32 	%rd26, %r8;
	cvt.u64.u32 	%rd33, %r5;
	cvt.u64.u32 	%rd37, %r7;
	bra.uni 	$L__BB1_3;
$L__BB1_2:
	setp.gt.u32 	%p7, %r59, 54;
	add.s32 	%r58, %r58, -8;
	add.s32 	%r57, %r59, 9;
	add.s32 	%r59, %r59, 8;
	@%p7 bra 	$L__BB1_10;
$L__BB1_3:
	min.u32 	%r15, %r58, 7;
	and.b32  	%r16, %r15, 3;
	setp.eq.s32 	%p2, %r16, 3;
	mov.u32 	%r60, %r59;
	@%p2 bra 	$L__BB1_7;
	ld.param.u64 	%rd56, [_Z7kernel2PdS__param_0];
	add.s32 	%r45, %r5, %r59;
	cvta.to.global.u64 	%rd10, %rd56;
	mul.wide.u32 	%rd11, %r45, 8;
	add.s64 	%rd2, %rd10, %rd11;
	ld.global.f64 	%fd1, [%rd2];
	add.s32 	%r46, %r6, %r59;
	mul.wide.u32 	%rd12, %r46, 8;
	add.s64 	%rd3, %rd10, %rd12;
	ld.global.f64 	%fd2, [%rd3+512];
	add.f64 	%fd3, %fd1, %fd2;
	add.s32 	%r47, %r45, 4032;
	mul.wide.u32 	%rd13, %r47, 8;
	add.s64 	%rd4, %rd10, %rd13;
	ld.global.f64 	%fd4, [%rd4];
	add.f64 	%fd5, %fd3, %fd4;
	add.s32 	%r48, %r8, %r59;
	mul.wide.u32 	%rd14, %r48, 8;
	add.s64 	%rd5, %rd10, %rd14;
	ld.global.f64 	%fd6, [%rd5+512];
	add.f64 	%fd7, %fd5, %fd6;
	add.s32 	%r49, %r45, 4096;
	mul.wide.u32 	%rd15, %r49, 8;
	add.s64 	%rd6, %rd10, %rd15;
	ld.global.f64 	%fd8, [%rd6+-8];
	add.f64 	%fd9, %fd7, %fd8;
	ld.global.f64 	%fd10, [%rd6+8];
	add.f64 	%fd11, %fd9, %fd10;
	mul.f64 	%fd12, %fd11, 0d3FE999999999999A;
	add.s64 	%rd7, %rd1, %rd15;
	st.global.f64 	[%rd7], %fd12;
	add.s32 	%r60, %r59, 1;
	setp.eq.s32 	%p3, %r16, 0;
	@%p3 bra 	$L__BB1_7;
	ld.global.f64 	%fd13, [%rd2+8];
	ld.global.f64 	%fd14, [%rd3+520];
	add.f64 	%fd15, %fd13, %fd14;
	ld.global.f64 	%fd16, [%rd4+8];
	add.f64 	%fd17, %fd15, %fd16;
	ld.global.f64 	%fd18, [%rd5+520];
	add.f64 	%fd19, %fd17, %fd18;
	ld.global.f64 	%fd20, [%rd6];
	add.f64 	%fd21, %fd19, %fd20;
	ld.global.f64 	%fd22, [%rd6+16];
	add.f64 	%fd23, %fd21, %fd22;
	mul.f64 	%fd24, %fd23, 0d3FE999999999999A;
	st.global.f64 	[%rd7+8], %fd24;
	add.s32 	%r60, %r59, 2;
	setp.eq.s32 	%p4, %r16, 1;
	@%p4 bra 	$L__BB1_7;
	ld.global.f64 	%fd25, [%rd2+16];
	ld.global.f64 	%fd26, [%rd3+528];
	add.f64 	%fd27, %fd25, %fd26;
	ld.global.f64 	%fd28, [%rd4+16];
	add.f64 	%fd29, %fd27, %fd28;
	ld.global.f64 	%fd30, [%rd5+528];
	add.f64 	%fd31, %fd29, %fd30;
	ld.global.f64 	%fd32, [%rd6+8];
	add.f64 	%fd33, %fd31, %fd32;
	ld.global.f64 	%fd34, [%rd6+24];
	add.f64 	%fd35, %fd33, %fd34;
	mul.f64 	%fd36, %fd35, 0d3FE999999999999A;
	st.global.f64 	[%rd7+16], %fd36;
	add.s32 	%r60, %r59, 3;
$L__BB1_7:
	setp.lt.u32 	%p5, %r58, 3;
	@%p5 bra 	$L__BB1_2;
	sub.s32 	%r50, %r60, %r57;
	sub.s32 	%r63, %r50, %r15;
	add.s32 	%r62, %r60, -64;
	add.s32 	%r61, %r8, %r60;
$L__BB1_9:
	ld.param.u64 	%rd57, [_Z7kernel2PdS__param_0];
	add.s32 	%r51, %r62, 64;
	add.s32 	%r52, %r61, -4096;
	cvta.to.global.u64 	%rd16, %rd57;
	mul.wide.u32 	%rd17, %r52, 8;
	add.s64 	%rd18, %rd16, %rd17;
	ld.global.f64 	%fd37, [%rd18];
	cvt.u64.u32 	%rd19, %r51;
	add.s64 	%rd21, %rd20, %rd19;
	shl.b64 	%rd22, %rd21, 3;
	add.s64 	%rd23, %rd16, %rd22;
	ld.global.f64 	%fd38, [%rd23+512];
	add.f64 	%fd39, %fd37, %fd38;
	add.s32 	%r53, %r61, -64;
	mul.wide.u32 	%rd24, %r53, 8;
	add.s64 	%rd25, %rd16, %rd24;
	ld.global.f64 	%fd40, [%rd25];
	add.f64 	%fd41, %fd39, %fd40;
	add.s64 	%rd27, %rd26, %rd19;
	shl.b64 	%rd28, %rd27, 3;
	add.s64 	%rd29, %rd16, %rd28;
	ld.global.f64 	%fd42, [%rd29+512];
	add.f64 	%fd43, %fd41, %fd42;
	mul.wide.u32 	%rd30, %r61, 8;
	add.s64 	%rd31, %rd16, %rd30;
	ld.global.f64 	%fd44, [%rd31+-8];
	add.f64 	%fd45, %fd43, %fd44;
	ld.global.f64 	%fd46, [%rd31+8];
	add.f64 	%fd47, %fd45, %fd46;
	mul.f64 	%fd48, %fd47, 0d3FE999999999999A;
	add.s64 	%rd32, %rd1, %rd30;
	st.global.f64 	[%rd32], %fd48;
	add.s64 	%rd34, %rd33, %rd19;
	shl.b64 	%rd35, %rd34, 3;
	add.s64 	%rd36, %rd16, %rd35;
	ld.global.f64 	%fd49, [%rd36+8];
	ld.global.f64 	%fd50, [%rd23+520];
	add.f64 	%fd51, %fd49, %fd50;
	add.s64 	%rd38, %rd37, %rd19;
	shl.b64 	%rd39, %rd38, 3;
	add.s64 	%rd40, %rd16, %rd39;
	ld.global.f64 	%fd52, [%rd40+8];
	add.f64 	%fd53, %fd51, %fd52;
	ld.global.f64 	%fd54, [%rd29+520];
	add.f64 	%fd55, %fd53, %fd54;
	add.s32 	%r54, %r7, 64;
	cvt.u64.u32 	%rd41, %r54;
	add.s64 	%rd42, %rd41, %rd19;
	ld.global.f64 	%fd56, [%rd29];
	add.f64 	%fd57, %fd55, %fd56;
	ld.global.f64 	%fd58, [%rd29+16];
	add.f64 	%fd59, %fd57, %fd58;
	mul.f64 	%fd60, %fd59, 0d3FE999999999999A;
	shl.b64 	%rd43, %rd42, 3;
	add.s64 	%rd44, %rd1, %rd43;
	st.global.f64 	[%rd44+8], %fd60;
	ld.global.f64 	%fd61, [%rd36+16];
	ld.global.f64 	%fd62, [%rd23+528];
	add.f64 	%fd63, %fd61, %fd62;
	ld.global.f64 	%fd64, [%rd40+16];
	add.f64 	%fd65, %fd63, %fd64;
	ld.global.f64 	%fd66, [%rd29+528];
	add.f64 	%fd67, %fd65, %fd66;
	ld.global.f64 	%fd68, [%rd29+8];
	add.f64 	%fd69, %fd67, %fd68;
	ld.global.f64 	%fd70, [%rd29+24];
	add.f64 	%fd71, %fd69, %fd70;
	mul.f64 	%fd72, %fd71, 0d3FE999999999999A;
	st.global.f64 	[%rd44+16], %fd72;
	ld.global.f64 	%fd73, [%rd36+24];
	ld.global.f64 	%fd74, [%rd23+536];
	add.f64 	%fd75, %fd73, %fd74;
	ld.global.f64 	%fd76, [%rd40+24];
	add.f64 	%fd77, %fd75, %fd76;
	ld.global.f64 	%fd78, [%rd29+536];
	add.f64 	%fd79, %fd77, %fd78;
	ld.global.f64 	%fd80, [%rd29+16];
	add.f64 	%fd81, %fd79, %fd80;
	ld.global.f64 	%fd82, [%rd29+32];
	add.f64 	%fd83, %fd81, %fd82;
	mul.f64 	%fd84, %fd83, 0d3FE999999999999A;
	st.global.f64 	[%rd44+24], %fd84;
	add.s32 	%r63, %r63, 4;
	add.s32 	%r62, %r62, 4;
	add.s32 	%r61, %r61, 4;
	setp.eq.s32 	%p6, %r63, 0;
	@%p6 bra 	$L__BB1_2;
	bra.uni 	$L__BB1_9;
$L__BB1_10:
	ld.param.u64 	%rd58, [_Z7kernel2PdS__param_0];
	cvta.to.global.u64 	%rd45, %rd58;
	mul.wide.u32 	%rd46, %r5, 8;
	add.s64 	%rd47, %rd45, %rd46;
	ld.global.f64 	%fd85, [%rd47+456];
	mul.wide.u32 	%rd48, %r6, 8;
	add.s64 	%rd49, %rd45, %rd48;
	ld.global.f64 	%fd86, [%rd49+968];
	add.f64 	%fd87, %fd85, %fd86;
	mul.wide.u32 	%rd50, %r7, 8;
	add.s64 	%rd51, %rd45, %rd50;
	ld.global.f64 	%fd88, [%rd51+456];
	add.f64 	%fd89, %fd87, %fd88;
	add.s32 	%r55, %r8, 57;
	mul.wide.u32 	%rd52, %r55, 8;
	add.s64 	%rd53, %rd45, %rd52;
	ld.global.f64 	%fd90, [%rd53+512];
	add.f64 	%fd91, %fd89, %fd90;
	add.s32 	%r56, %r7, 64;
	ld.global.f64 	%fd92, [%rd51+960];
	add.f64 	%fd93, %fd91, %fd92;
	ld.global.f64 	%fd94, [%rd51+976];
	add.f64 	%fd95, %fd93, %fd94;
	mul.f64 	%fd96, %fd95, 0d3FE999999999999A;
	mul.wide.u32 	%rd54, %r56, 8;
	add.s64 	%rd55, %rd1, %rd54;
	st.global.f64 	[%rd55+456], %fd96;
	ld.global.f64 	%fd97, [%rd47+464];
	ld.global.f64 	%fd98, [%rd49+976];
	add.f64 	%fd99, %fd97, %fd98;
	ld.global.f64 	%fd100, [%rd51+464];
	add.f64 	%fd101, %fd99, %fd100;
	ld.global.f64 	%fd102, [%rd53+520];
	add.f64 	%fd103, %fd101, %fd102;
	ld.global.f64 	%fd104, [%rd51+968];
	add.f64 	%fd105, %fd103, %fd104;
	ld.global.f64 	%fd106, [%rd51+984];
	add.f64 	%fd107, %fd105, %fd106;
	mul.f64 	%fd108, %fd107, 0d3FE999999999999A;
	st.global.f64 	[%rd55+464], %fd108;
	ld.global.f64 	%fd109, [%rd47+472];
	ld.global.f64 	%fd110, [%rd49+984];
	add.f64 	%fd111, %fd109, %fd110;
	ld.global.f64 	%fd112, [%rd51+472];
	add.f64 	%fd113, %fd111, %fd112;
	ld.global.f64 	%fd114, [%rd53+528];
	add.f64 	%fd115, %fd113, %fd114;
	ld.global.f64 	%fd116, [%rd51+976];
	add.f64 	%fd117, %fd115, %fd116;
	ld.global.f64 	%fd118, [%rd51+992];
	add.f64 	%fd119, %fd117, %fd118;
	mul.f64 	%fd120, %fd119, 0d3FE999999999999A;
	st.global.f64 	[%rd55+472], %fd120;
	ld.global.f64 	%fd121, [%rd47+480];
	ld.global.f64 	%fd122, [%rd49+992];
	add.f64 	%fd123, %fd121, %fd122;
	ld.global.f64 	%fd124, [%rd51+480];
	add.f64 	%fd125, %fd123, %fd124;
	ld.global.f64 	%fd126, [%rd53+536];
	add.f64 	%fd127, %fd125, %fd126;
	ld.global.f64 	%fd128, [%rd51+984];
	add.f64 	%fd129, %fd127, %fd128;
	ld.global.f64 	%fd130, [%rd51+1000];
	add.f64 	%fd131, %fd129, %fd130;
	mul.f64 	%fd132, %fd131, 0d3FE999999999999A;
	st.global.f64 	[%rd55+480], %fd132;
	ld.global.f64 	%fd133, [%rd47+488];
	ld.global.f64 	%fd134, [%rd49+1000];
	add.f64 	%fd135, %fd133, %fd134;
	ld.global.f64 	%fd136, [%rd51+488];
	add.f64 	%fd137, %fd135, %fd136;
	ld.global.f64 	%fd138, [%rd53+544];
	add.f64 	%fd139, %fd137, %fd138;
	ld.global.f64 	%fd140, [%rd51+992];
	add.f64 	%fd141, %fd139, %fd140;
	ld.global.f64 	%fd142, [%rd51+1008];
	add.f64 	%fd143, %fd141, %fd142;
	mul.f64 	%fd144, %fd143, 0d3FE999999999999A;
	st.global.f64 	[%rd55+488], %fd144;
	ld.global.f64 	%fd145, [%rd47+496];
	ld.global.f64 	%fd146, [%rd49+1008];
	add.f64 	%fd147, %fd145, %fd146;
	ld.global.f64 	%fd148, [%rd51+496];
	add.f64 	%fd149, %fd147, %fd148;
	ld.global.f64 	%fd150, [%rd53+552];
	add.f64 	%fd151, %fd149, %fd150;
	ld.global.f64 	%fd152, [%rd51+1000];
	add.f64 	%fd153, %fd151, %fd152;
	ld.global.f64 	%fd154, [%rd51+1016];
	add.f64 	%fd155, %fd153, %fd154;
	mul.f64 	%fd156, %fd155, 0d3FE999999999999A;
	st.global.f64 	[%rd55+496], %fd156;
$L__BB1_11:
	ret;

}


// ===== COMPILED SASS (sm_100) =====

	.target	sm_100

	.elftype	@"ET_EXEC"


//--------------------- .note.nv.tkinfo           --------------------------
	.section	.note.nv.tkinfo,"",@"SHT_NOTE"
	.sectionflags	@"SHF_NOTE_NV_TKINFO"
	.tkinfo
        /*0018*/ 	.word	0x00000002
        /*0030*/ 	.string	""
        /*0030*/ 	.string	"ptxas"
        /*0030*/ 	.string	"Cuda compilation tools, release 13.0, V13.0.88"
        /*0030*/ 	.string	"Build cuda_13.0.r13.0/compiler.36424714_0"
        /*0030*/ 	.string	"-arch sm_100 -m 64 "



//--------------------- .note.nv.cuinfo           --------------------------
	.section	.note.nv.cuinfo,"",@"SHT_NOTE"
	.sectionflags	@"SHF_NOTE_NV_CUINFO"
        /*0018*/ 	.short	0x0002
        /*001a*/ 	.short	0x0064
        /*001c*/ 	.short	0x0082
	.zero		2


//--------------------- .nv.info                  --------------------------
	.section	.nv.info,"",@"SHT_CUDA_INFO"
	.align	4


	//----- nvinfo : EIATTR_REGCOUNT
	.align		4
        /*0000*/ 	.byte	0x04, 0x2f
        /*0002*/ 	.short	(.L_1 - .L_0)
	.align		4
.L_0:
        /*0004*/ 	.word	index@(_Z7kernel1PdS_)
        /*0008*/ 	.word	0x00000012


	//----- nvinfo : EIATTR_FRAME_SIZE
	.align		4
.L_1:
        /*000c*/ 	.byte	0x04, 0x11
        /*000e*/ 	.short	(.L_3 - .L_2)
	.align		4
.L_2:
        /*0010*/ 	.word	index@(_Z7kernel1PdS_)
        /*0014*/ 	.word	0x00000000


	//----- nvinfo : EIATTR_REGCOUNT
	.align		4
.L_3:
        /*0018*/ 	.byte	0x04, 0x2f
        /*001a*/ 	.short	(.L_5 - .L_4)
	.align		4
.L_4:
        /*001c*/ 	.word	index@(_Z7kernel2PdS_)
        /*0020*/ 	.word	0x00000020


	//----- nvinfo : EIATTR_FRAME_SIZE
	.align		4
.L_5:
        /*0024*/ 	.byte	0x04, 0x11
        /*0026*/ 	.short	(.L_7 - .L_6)
	.align		4
.L_6:
        /*0028*/ 	.word	index@(_Z7kernel2PdS_)
        /*002c*/ 	.word	0x00000000


	//----- nvinfo : EIATTR_MIN_STACK_SIZE
	.align		4
.L_7:
        /*0030*/ 	.byte	0x04, 0x12
        /*0032*/ 	.short	(.L_9 - .L_8)
	.align		4
.L_8:
        /*0034*/ 	.word	index@(_Z7kernel2PdS_)
        /*0038*/ 	.word	0x00000000


	//----- nvinfo : EIATTR_MIN_STACK_SIZE
	.align		4
.L_9:
        /*003c*/ 	.byte	0x04, 0x12
        /*003e*/ 	.short	(.L_11 - .L_10)
	.align		4
.L_10:
        /*0040*/ 	.word	index@(_Z7kernel1PdS_)
        /*0044*/ 	.word	0x00000000
.L_11:


//--------------------- .nv.compat                --------------------------
	.section	.nv.compat,"",@"SHT_CUDA_COMPAT_INFO"
	.align	4
        /*0000*/ 	.byte	0x02, 0x09, 0x00, 0x00, 0x02, 0x02, 0x01, 0x00, 0x02, 0x05, 0x05, 0x00, 0x03, 0x07, 0x01, 0x01
        /*0010*/ 	.byte	0x02, 0x03, 0x00, 0x00, 0x02, 0x06, 0x01, 0x00, 0x04, 0x0b, 0x08, 0x00, 0x01, 0x00, 0x00, 0x00
        /*0020*/ 	.byte	0x00, 0x00, 0x00, 0x00


//--------------------- .nv.info._Z7kernel2PdS_   --------------------------
	.section	.nv.info._Z7kernel2PdS_,"",@"SHT_CUDA_INFO"
	.sectionflags	@""
	.align	4


	//----- nvinfo : EIATTR_CUDA_API_VERSION
	.align		4
        /*0000*/ 	.byte	0x04, 0x37
        /*0002*/ 	.short	(.L_13 - .L_12)
.L_12:
        /*0004*/ 	.word	0x00000082


	//----- nvinfo : EIATTR_KPARAM_INFO
	.align		4
.L_13:
        /*0008*/ 	.byte	0x04, 0x17
        /*000a*/ 	.short	(.L_15 - .L_14)
.L_14:
        /*000c*/ 	.word	0x00000000
        /*0010*/ 	.short	0x0001
        /*0012*/ 	.short	0x0008
        /*0014*/ 	.byte	0x00, 0xf5, 0x21, 0x00


	//----- nvinfo : EIATTR_KPARAM_INFO
	.align		4
.L_15:
        /*0018*/ 	.byte	0x04, 0x17
        /*001a*/ 	.short	(.L_17 - .L_16)
.L_16:
        /*001c*/ 	.word	0x00000000
        /*0020*/ 	.short	0x0000
        /*0022*/ 	.short	0x0000
        /*0024*/ 	.byte	0x00, 0xf5, 0x21, 0x00


	//----- nvinfo : EIATTR_SPARSE_MMA_MASK
	.align		4
.L_17:
        /*0028*/ 	.byte	0x03, 0x50
        /*002a*/ 	.short	0x0000


	//----- nvinfo : EIATTR_MAXREG_COUNT
	.align		4
        /*002c*/ 	.byte	0x03, 0x1b
        /*002e*/ 	.short	0x00ff


	//----- nvinfo : EIATTR_MERCURY_ISA_VERSION
	.align		4
        /*0030*/ 	.byte	0x03, 0x5f
        /*0032*/ 	.short	0x0101


	//----- nvinfo : EIATTR_VRC_CTA_INIT_COUNT
	.align		4
        /*0034*/ 	.byte	0x02, 0x4a
	.zero		1
	.zero		1


	//----- nvinfo : EIATTR_EXIT_INSTR_OFFSETS
	.align		4
        /*0038*/ 	.byte	0x04, 0x1c
        /*003a*/ 	.short	(.L_19 - .L_18)


	//   ....[0]....
.L_18:
        /*003c*/ 	.word	0x000000c0


	//   ....[1]....
        /*0040*/ 	.word	0x00001170


	//----- nvinfo : EIATTR_CBANK_PARAM_SIZE
	.align		4
.L_19:
        /*0044*/ 	.byte	0x03, 0x19
        /*0046*/ 	.short	0x0010


	//----- nvinfo : EIATTR_PARAM_CBANK
	.align		4
        /*0048*/ 	.byte	0x04, 0x0a
        /*004a*/ 	.short	(.L_21 - .L_20)
	.align		4
.L_20:
        /*004c*/ 	.word	index@(.nv.constant0._Z7kernel2PdS_)
        /*0050*/ 	.short	0x0380
        /*0052*/ 	.short	0x0010


	//----- nvinfo : EIATTR_SW_WAR
	.align		4
.L_21:
        /*0054*/ 	.byte	0x04, 0x36
        /*0056*/ 	.short	(.L_23 - .L_22)
.L_22:
        /*0058*/ 	.word	0x00000008
.L_23:


//--------------------- .nv.info._Z7kernel1PdS_   --------------------------
	.section	.nv.info._Z7kernel1PdS_,"",@"SHT_CUDA_INFO"
	.sectionflags	@""
	.align	4


	//----- nvinfo : EIATTR_CUDA_API_VERSION
	.align		4
        /*0000*/ 	.byte	0x04, 0x37
        /*0002*/ 	.short	(.L_25 - .L_24)
.L_24:
        /*0004*/ 	.word	0x00000082


	//----- nvinfo : EIATTR_KPARAM_INFO
	.align		4
.L_25:
        /*0008*/ 	.byte	0x04, 0x17
        /*000a*/ 	.short	(.L_27 - .L_26)
.L_26:
        /*000c*/ 	.word	0x00000000
        /*0010*/ 	.short	0x0001
        /*0012*/ 	.short	0x0008
        /*0014*/ 	.byte	0x00, 0xf5, 0x21, 0x00


	//----- nvinfo : EIATTR_KPARAM_INFO
	.align		4
.L_27:
        /*0018*/ 	.byte	0x04, 0x17
        /*001a*/ 	.short	(.L_29 - .L_28)
.L_28:
        /*001c*/ 	.word	0x00000000
        /*0020*/ 	.short	0x0000
        /*0022*/ 	.short	0x0000
        /*0024*/ 	.byte	0x00, 0xf5, 0x21, 0x00


	//----- nvinfo : EIATTR_SPARSE_MMA_MASK
	.align		4
.L_29:
        /*0028*/ 	.byte	0x03, 0x50
        /*002a*/ 	.short	0x0000


	//----- nvinfo : EIATTR_MAXREG_COUNT
	.align		4
        /*002c*/ 	.byte	0x03, 0x1b
        /*002e*/ 	.short	0x00ff


	//----- nvinfo : EIATTR_MERCURY_ISA_VERSION
	.align		4
        /*0030*/ 	.byte	0x03, 0x5f
        /*0032*/ 	.short	0x0101


	//----- nvinfo : EIATTR_VRC_CTA_INIT_COUNT
	.align		4
        /*0034*/ 	.byte	0x02, 0x4a
	.zero		1
	.zero		1


	//----- nvinfo : EIATTR_EXIT_INSTR_OFFSETS
	.align		4
        /*0038*/ 	.byte	0x04, 0x1c
        /*003a*/ 	.short	(.L_31 - .L_30)


	//   ....[0]....
.L_30:
        /*003c*/ 	.word	0x00000120


	//   ....[1]....
        /*0040*/ 	.word	0x00000310


	//----- nvinfo : EIATTR_CBANK_PARAM_SIZE
	.align		4
.L_31:
        /*0044*/ 	.byte	0x03, 0x19
        /*0046*/ 	.short	0x0010


	//----- nvinfo : EIATTR_PARAM_CBANK
	.align		4
        /*0048*/ 	.byte	0x04, 0x0a
        /*004a*/ 	.short	(.L_33 - .L_32)
	.align		4
.L_32:
        /*004c*/ 	.word	index@(.nv.constant0._Z7kernel1PdS_)
        /*0050*/ 	.short	0x0380
        /*0052*/ 	.short	0x0010


	//----- nvinfo : EIATTR_SW_WAR
	.align		4
.L_33:
        /*0054*/ 	.byte	0x04, 0x36
        /*0056*/ 	.short	(.L_35 - .L_34)
.L_34:
        /*0058*/ 	.word	0x00000008
.L_35:


//--------------------- .nv.callgraph             --------------------------
	.section	.nv.callgraph,"",@"SHT_CUDA_CALLGRAPH"
	.align	4
	.sectionentsize	8
	.align		4
        /*0000*/ 	.word	0x00000000
	.align		4
        /*0004*/ 	.word	0xffffffff
	.align		4
        /*0008*/ 	.word	0x00000000
	.align		4
        /*000c*/ 	.word	0xfffffffe
	.align		4
        /*0010*/ 	.word	0x00000000
	.align		4
        /*0014*/ 	.word	0xfffffffd
	.align		4
        /*0018*/ 	.word	0x00000000
	.align		4
        /*001c*/ 	.word	0xfffffffc


//--------------------- .text._Z7kernel2PdS_      --------------------------
	.section	.text._Z7kernel2PdS_,"ax",@progbits
	.align	128
        .global         _Z7kernel2PdS_
        .type           _Z7kernel2PdS_,@function
        .size           _Z7kernel2PdS_,(.L_x_6 - _Z7kernel2PdS_)
        .other          _Z7kernel2PdS_,@"STO_CUDA_ENTRY STV_DEFAULT"
_Z7kernel2PdS_:
.text._Z7kernel2PdS_:
[----:B------:R-:W-:Y:S01]  /*0000*/  LDC R1, c[0x0][0x37c] ;  /* 0x0000df00ff017b82 */ /* 0x000fe20000000800 */
[----:B------:R-:W0:Y:S07]  /*0010*/  S2R R3, SR_TID.Y ;  /* 0x0000000000037919 */ /* 0x000e2e0000002200 */
[----:B------:R-:W0:Y:S01]  /*0020*/  S2UR UR4, SR_CTAID.Y ;  /* 0x00000000000479c3 */ /* 0x000e220000002600 */
[----:B------:R-:W1:Y:S07]  /*0030*/  S2R R5, SR_TID.X ;  /* 0x0000000000057919 */ /* 0x000e6e0000002100 */
[----:B------:R-:W0:Y:S08]  /*0040*/  LDC R2, c[0x0][0x364] ;  /* 0x0000d900ff027b82 */ /* 0x000e300000000800 */
[----:B------:R-:W1:Y:S08]  /*0050*/  S2UR UR5, SR_CTAID.X ;  /* 0x00000000000579c3 */ /* 0x000e700000002500 */
[----:B------:R-:W1:Y:S01]  /*0060*/  LDC R0, c[0x0][0x360] ;  /* 0x0000d800ff007b82 */ /* 0x000e620000000800 */
[----:B0-----:R-:W-:-:S02]  /*0070*/  IMAD R2, R2, UR4, R3 ;  /* 0x0000000402027c24 */ /* 0x001fc4000f8e0203 */
[----:B-1----:R-:W-:Y:S02]  /*0080*/  IMAD R3, R0, UR5, R5 ;  /* 0x0000000500037c24 */ /* 0x002fe4000f8e0205 */
[----:B------:R-:W-:-:S05]  /*0090*/  VIADD R0, R2, 0xffffffff ;  /* 0xffffffff02007836 */ /* 0x000fca0000000000 */
[----:B------:R-:W-:-:S04]  /*00a0*/  VIADDMNMX.U32 R4, R3, 0xffffffff, R0, !PT ;  /* 0xffffffff03047846 */ /* 0x000fc80007800000 */
[----:B------:R-:W-:-:S13]  /*00b0*/  ISETP.GT.U32.AND P0, PT, R4, 0x3d, PT ;  /* 0x0000003d0400780c */ /* 0x000fda0003f04070 */
[----:B------:R-:W-:Y:S05]  /*00c0*/  @P0 EXIT ;  /* 0x000000000000094d */ /* 0x000fea0003800000 */
[----:B------:R-:W-:Y:S01]  /*00d0*/  IMAD.SHL.U32 R5, R3, 0x40, RZ ;  /* 0x0000004003057824 */ /* 0x000fe200078e00ff */
[----:B------:R-:W-:Y:S01]  /*00e0*/  IADD3 R3, PT, PT, R2, R3, RZ ;  /* 0x0000000302037210 */ /* 0x000fe20007ffe0ff */
[----:B------:R-:W0:Y:S02]  /*00f0*/  LDCU.64 UR10, c[0x0][0x358] ;  /* 0x00006b00ff0a77ac */ /* 0x000e240008000a00 */
[----:B------:R-:W-:Y:S01]  /*0100*/  IMAD R0, R0, 0x1000, R5 ;  /* 0x0000100000007824 */ /* 0x000fe200078e0205 */
[----:B------:R-:W-:Y:S01]  /*0110*/  LEA R2, R2, R5, 0xc ;  /* 0x0000000502027211 */ /* 0x000fe200078e60ff */
[----:B------:R-:W-:Y:S01]  /*0120*/  IMAD.SHL.U32 R3, R3, 0x40, RZ ;  /* 0x0000004003037824 */ /* 0x000fe200078e00ff */
[----:B------:R-:W-:Y:S01]  /*0130*/  UMOV UR4, 0x1 ;  /* 0x0000000100047882 */ /* 0x000fe20000000000 */
[----:B------:R-:W-:Y:S01]  /*0140*/  UMOV UR8, 0x3d ;  /* 0x0000003d00087882 */ /* 0x000fe20000000000 */
[----:B------:R-:W-:Y:S01]  /*0150*/  IADD3 R4, PT, PT, R0, 0xfc0, RZ ;  /* 0x00000fc000047810 */ /* 0x000fe20007ffe0ff */
[----:B------:R-:W-:-:S06]  /*0160*/  UMOV UR5, 0x2 ;  /* 0x0000000200057882 */ /* 0x000fcc0000000000 */
.L_x_3:
[----:B------:R-:W-:Y:S01]  /*0170*/  UISETP.LT.U32.AND UP0, UPT, UR8, 0x7, UPT ;  /* 0x000000070800788c */ /* 0x000fe2000bf01070 */
[----:B------:R-:W-:-:S03]  /*0180*/  UMOV UR6, UR4 ;  /* 0x0000000400067c82 */ /* 0x000fc60008000000 */
[----:B------:R-:W-:-:S04]  /*0190*/  USEL UR7, UR8, 0x7, UP0 ;  /* 0x0000000708077887 */ /* 0x000fc80008000000 */
[----:B------:R-:W-:-:S04]  /*01a0*/  ULOP3.LUT UR9, UR7, 0x3, URZ, 0xc0, !UPT ;  /* 0x0000000307097892 */ /* 0x000fc8000f8ec0ff */
[----:B------:R-:W-:-:S09]  /*01b0*/  UISETP.NE.AND UP0, UPT, UR9, 0x3, UPT ;  /* 0x000000030900788c */ /* 0x000fd2000bf05270 */
[----:B0123--:R-:W-:Y:S05]  /*01c0*/  BRA.U !UP0, `(.L_x_0) ;  /* 0x0000000108f47547 */ /* 0x00ffea000b800000 */
[----:B------:R-:W1:Y:S01]  /*01d0*/  LDC.64 R14, c[0x0][0x380] ;  /* 0x0000e000ff0e7b82 */ /* 0x000e620000000a00 */
[----:B------:R-:W-:Y:S01]  /*01e0*/  IADD3 R9, PT, PT, R3, UR4, RZ ;  /* 0x0000000403097c10 */ /* 0x000fe2000fffe0ff */
[----:B------:R-:W-:-:S04]  /*01f0*/  VIADD R5, R0, UR4 ;  /* 0x0000000400057c36 */ /* 0x000fc80008000000 */
[----:B-1----:R-:W-:-:S04]  /*0200*/  IMAD.WIDE.U32 R6, R5, 0x8, R14 ;  /* 0x0000000805067825 */ /* 0x002fc800078e000e */
[----:B------:R-:W-:Y:S01]  /*0210*/  IMAD.WIDE.U32 R8, R9, 0x8, R14 ;  /* 0x0000000809087825 */ /* 0x000fe200078e000e */
[----:B0-----:R-:W2:Y:S04]  /*0220*/  LDG.E.64 R22, desc[UR10][R6.64] ;  /* 0x0000000a06167981 */ /* 0x001ea8000c1e1b00 */
[----:B------:R-:W2:Y:S01]  /*0230*/  LDG.E.64 R24, desc[UR10][R8.64+0x200] ;  /* 0x0002000a08187981 */ /* 0x000ea2000c1e1b00 */
[----:B------:R-:W-:Y:S01]  /*0240*/  VIADD R11, R5, 0xfc0 ;  /* 0x00000fc0050b7836 */ /* 0x000fe20000000000 */
[----:B------:R-:W-:-:S03]  /*0250*/  IADD3 R13, PT, PT, R2, UR4, RZ ;  /* 0x00000004020d7c10 */ /* 0x000fc6000fffe0ff */
[----:B------:R-:W-:-:S05]  /*0260*/  IMAD.WIDE.U32 R10, R11, 0x8, R14 ;  /* 0x000000080b0a7825 */ /* 0x000fca00078e000e */
[----:B------:R-:W3:Y:S01]  /*0270*/  LDG.E.64 R18, desc[UR10][R10.64] ;  /* 0x0000000a0a127981 */ /* 0x000ee2000c1e1b00 */
[----:B------:R-:W-:-:S04]  /*0280*/  IMAD.WIDE.U32 R12, R13, 0x8, R14 ;  /* 0x000000080d0c7825 */ /* 0x000fc800078e000e */
[----:B------:R-:W-:Y:S01]  /*0290*/  VIADD R5, R5, 0x1000 ;  /* 0x0000100005057836 */ /* 0x000fe20000000000 */
[----:B------:R-:W4:Y:S03]  /*02a0*/  LDG.E.64 R20, desc[UR10][R12.64+0x200] ;  /* 0x0002000a0c147981 */ /* 0x000f26000c1e1b00 */
[----:B------:R-:W-:-:S05]  /*02b0*/  IMAD.WIDE.U32 R14, R5, 0x8, R14 ;  /* 0x00000008050e7825 */ /* 0x000fca00078e000e */
[----:B------:R-:W5:Y:S01]  /*02c0*/  LDG.E.64 R16, desc[UR10][R14.64+-0x8] ;  /* 0xfffff80a0e107981 */ /* 0x000f62000c1e1b00 */
[----:B--2---:R-:W-:-:S03]  /*02d0*/  DADD R22, R22, R24 ;  /* 0x0000000016167229 */ /* 0x004fc60000000018 */
[----:B------:R-:W2:Y:S01]  /*02e0*/  LDG.E.64 R24, desc[UR10][R14.64+0x8] ;  /* 0x0000080a0e187981 */ /* 0x000ea2000c1e1b00 */
[----:B------:R-:W-:Y:S01]  /*02f0*/  UMOV UR12, 0x9999999a ;  /* 0x9999999a000c7882 */ /* 0x000fe20000000000 */
[----:B------:R-:W-:Y:S01]  /*0300*/  UMOV UR13, 0x3fe99999 ;  /* 0x3fe99999000d7882 */ /* 0x000fe20000000000 */
[----:B------:R-:W-:Y:S02]  /*0310*/  UISETP.NE.AND UP0, UPT, UR9, URZ, UPT ;  /* 0x000000ff0900728c */ /* 0x000fe4000bf05270 */
[----:B------:R-:W-:Y:S01]  /*0320*/  UIADD3 UR6, UPT, UPT, UR4, 0x1, URZ ;  /* 0x0000000104067890 */ /* 0x000fe2000fffe0ff */
[----:B---3--:R-:W-:-:S08]  /*0330*/  DADD R18, R22, R18 ;  /* 0x0000000016127229 */ /* 0x008fd00000000012 */
[----:B----4-:R-:W-:Y:S02]  /*0340*/  DADD R20, R18, R20 ;  /* 0x0000000012147229 */ /* 0x010fe40000000014 */
[----:B------:R-:W0:Y:S06]  /*0350*/  LDC.64 R18, c[0x0][0x388] ;  /* 0x0000e200ff127b82 */ /* 0x000e2c0000000a00 */
[----:B-----5:R-:W-:-:S08]  /*0360*/  DADD R16, R20, R16 ;  /* 0x0000000014107229 */ /* 0x020fd00000000010 */
[----:B--2---:R-:W-:-:S08]  /*0370*/  DADD R16, R16, R24 ;  /* 0x0000000010107229 */ /* 0x004fd00000000018 */
[----:B------:R-:W-:Y:S01]  /*0380*/  DMUL R20, R16, UR12 ;  /* 0x0000000c10147c28 */ /* 0x000fe20008000000 */
[----:B0-----:R-:W-:-:S06]  /*0390*/  IMAD.WIDE.U32 R16, R5, 0x8, R18 ;  /* 0x0000000805107825 */ /* 0x001fcc00078e0012 */
[----:B------:R1:W-:Y:S01]  /*03a0*/  STG.E.64 desc[UR10][R16.64], R20 ;  /* 0x0000001410007986 */ /* 0x0003e2000c101b0a */
[----:B------:R-:W-:Y:S05]  /*03b0*/  BRA.U !UP0, `(.L_x_0) ;  /* 0x0000000108787547 */ /* 0x000fea000b800000 */
[----:B------:R-:W2:Y:S04]  /*03c0*/  LDG.E.64 R24, desc[UR10][R6.64+0x8] ;  /* 0x0000080a06187981 */ /* 0x000ea8000c1e1b00 */
[----:B------:R-:W2:Y:S04]  /*03d0*/  LDG.E.64 R26, desc[UR10][R8.64+0x208] ;  /* 0x0002080a081a7981 */ /* 0x000ea8000c1e1b00 */
[----:B------:R-:W3:Y:S04]  /*03e0*/  LDG.E.64 R18, desc[UR10][R10.64+0x8] ;  /* 0x0000080a0a127981 */ /* 0x000ee8000c1e1b00 */
[----:B------:R-:W4:Y:S04]  /*03f0*/  LDG.E.64 R22, desc[UR10][R12.64+0x208] ;  /* 0x0002080a0c167981 */ /* 0x000f28000c1e1b00 */
[----:B-1----:R-:W5:Y:S01]  /*0400*/  LDG.E.64 R20, desc[UR10][R14.64] ;  /* 0x0000000a0e147981 */ /* 0x002f62000c1e1b00 */
[----:B--2---:R-:W-:-:S03]  /*0410*/  DADD R26, R24, R26 ;  /* 0x00000000181a7229 */ /* 0x004fc6000000001a */
[----:B------:R-:W2:Y:S01]  /*0420*/  LDG.E.64 R24, desc[UR10][R14.64+0x10] ;  /* 0x0000100a0e187981 */ /* 0x000ea2000c1e1b00 */
[----:B------:R-:W-:Y:S02]  /*0430*/  UISETP.NE.AND UP0, UPT, UR9, 0x1, UPT ;  /* 0x000000010900788c */ /* 0x000fe4000bf05270 */
[----:B------:R-:W-:Y:S02]  /*0440*/  UIADD3 UR6, UPT, UPT, UR4, 0x2, URZ ;  /* 0x0000000204067890 */ /* 0x000fe4000fffe0ff */
[----:B---3--:R-:W-:-:S08]  /*0450*/  DADD R18, R26, R18 ;  /* 0x000000001a127229 */ /* 0x008fd00000000012 */
[----:B----4-:R-:W-:-:S08]  /*0460*/  DADD R18, R18, R22 ;  /* 0x0000000012127229 */ /* 0x010fd00000000016 */
[----:B-----5:R-:W-:-:S08]  /*0470*/  DADD R18, R18, R20 ;  /* 0x0000000012127229 */ /* 0x020fd00000000014 */
[----:B--2---:R-:W-:-:S08]  /*0480*/  DADD R18, R18, R24 ;  /* 0x0000000012127229 */ /* 0x004fd00000000018 */
[----:B------:R-:W-:-:S07]  /*0490*/  DMUL R18, R18, UR12 ;  /* 0x0000000c12127c28 */ /* 0x000fce0008000000 */
[----:B------:R2:W-:Y:S01]  /*04a0*/  STG.E.64 desc[UR10][R16.64+0x8], R18 ;  /* 0x0000081210007986 */ /* 0x0005e2000c101b0a */
[----:B------:R-:W-:Y:S05]  /*04b0*/  BRA.U !UP0, `(.L_x_0) ;  /* 0x0000000108387547 */ /* 0x000fea000b800000 */
[----:B------:R-:W3:Y:S04]  /*04c0*/  LDG.E.64 R6, desc[UR10][R6.64+0x10] ;  /* 0x0000100a06067981 */ /* 0x000ee8000c1e1b00 */
[----:B------:R-:W3:Y:S04]  /*04d0*/  LDG.E.64 R8, desc[UR10][R8.64+0x210] ;  /* 0x0002100a08087981 */ /* 0x000ee8000c1e1b00 */
[----:B------:R-:W4:Y:S04]  /*04e0*/  LDG.E.64 R10, desc[UR10][R10.64+0x10] ;  /* 0x0000100a0a0a7981 */ /* 0x000f28000c1e1b00 */
[----:B------:R-:W5:Y:S04]  /*04f0*/  LDG.E.64 R12, desc[UR10][R12.64+0x210] ;  /* 0x0002100a0c0c7981 */ /* 0x000f68000c1e1b00 */
[----:B--2---:R-:W2:Y:S04]  /*0500*/  LDG.E.64 R18, desc[UR10][R14.64+0x8] ;  /* 0x0000080a0e127981 */ /* 0x004ea8000c1e1b00 */
[----:B------:R-:W2:Y:S01]  /*0510*/  LDG.E.64 R20, desc[UR10][R14.64+0x18] ;  /* 0x0000180a0e147981 */ /* 0x000ea2000c1e1b00 */
[----:B------:R-:W-:Y:S01]  /*0520*/  UIADD3 UR6, UPT, UPT, UR4, 0x3, URZ ;  /* 0x0000000304067890 */ /* 0x000fe2000fffe0ff */
[----:B---3--:R-:W-:-:S08]  /*0530*/  DADD R22, R6, R8 ;  /* 0x0000000006167229 */ /* 0x008fd00000000008 */
[----:B----4-:R-:W-:-:S08]  /*0540*/  DADD R22, R22, R10 ;  /* 0x0000000016167229 */ /* 0x010fd0000000000a */
[----:B-----5:R-:W-:-:S08]  /*0550*/  DADD R22, R22, R12 ;  /* 0x0000000016167229 */ /* 0x020fd0000000000c */
[----:B--2---:R-:W-:-:S08]  /*0560*/  DADD R18, R22, R18 ;  /* 0x0000000016127229 */ /* 0x004fd00000000012 */
[----:B------:R-:W-:-:S08]  /*0570*/  DADD R18, R18, R20 ;  /* 0x0000000012127229 */ /* 0x000fd00000000014 */
[----:B------:R-:W-:-:S07]  /*0580*/  DMUL R18, R18, UR12 ;  /* 0x0000000c12127c28 */ /* 0x000fce0008000000 */
[----:B------:R3:W-:Y:S04]  /*0590*/  STG.E.64 desc[UR10][R16.64+0x10], R18 ;  /* 0x0000101210007986 */ /* 0x0007e8000c101b0a */
.L_x_0:
[----:B------:R-:W-:-:S09]  /*05a0*/  UISETP.GE.U32.AND UP0, UPT, UR8, 0x3, UPT ;  /* 0x000000030800788c */ /* 0x000fd2000bf06070 */
[----:B------:R-:W-:Y:S05]  /*05b0*/  BRA.U !UP0, `(.L_x_1) ;  /* 0x0000000508747547 */ /* 0x000fea000b800000 */
[----:B------:R-:W-:Y:S01]  /*05c0*/  IADD3 R26, PT, PT, R2, UR6, RZ ;  /* 0x00000006021a7c10 */ /* 0x000fe2000fffe0ff */
[----:B------:R-:W-:Y:S01]  /*05d0*/  VIADD R5, R0, 0x1000 ;  /* 0x0000100000057836 */ /* 0x000fe20000000000 */
[----:B------:R-:W-:Y:S01]  /*05e0*/  UIADD3 UR5, UPT, UPT, -UR7, UR6, -UR5 ;  /* 0x0000000607057290 */ /* 0x000fe2000fffe905 */
[----:B------:R-:W4:Y:S01]  /*05f0*/  LDCU.128 UR12, c[0x0][0x380] ;  /* 0x00007000ff0c77ac */ /* 0x000f220008000c00 */
[----:B------:R-:W-:-:S12]  /*0600*/  UIADD3 UR7, UPT, UPT, UR6, -0x40, URZ ;  /* 0xffffffc006077890 */ /* 0x000fd8000fffe0ff */
.L_x_2:
[----:B--23--:R-:W2:Y:S01]  /*0610*/  LDC.64 R18, c[0x0][0x380] ;  /* 0x0000e000ff127b82 */ /* 0x00cea20000000a00 */
[----:B------:R-:W-:Y:S01]  /*0620*/  UIADD3 UR6, UPT, UPT, UR7, 0x40, URZ ;  /* 0x0000004007067890 */ /* 0x000fe2000fffe0ff */
[C---:B------:R-:W-:Y:S02]  /*0630*/  IADD3 R11, PT, PT, R26.reuse, -0x1000, RZ ;  /* 0xfffff0001a0b7810 */ /* 0x040fe40007ffe0ff */
[----:B0-----:R-:W-:-:S03]  /*0640*/  IADD3 R15, PT, PT, R26, -0x40, RZ ;  /* 0xffffffc01a0f7810 */ /* 0x001fc60007ffe0ff */
[----:B------:R-:W-:-:S05]  /*0650*/  IADD3 R7, P0, PT, R3, UR6, RZ ;  /* 0x0000000603077c10 */ /* 0x000fca000ff1e0ff */
[----:B------:R-:W-:Y:S01]  /*0660*/  IMAD.X R8, RZ, RZ, RZ, P0 ;  /* 0x000000ffff087224 */ /* 0x000fe200000e06ff */
[----:B----4-:R-:W-:-:S04]  /*0670*/  LEA R6, P0, R7, UR12, 0x3 ;  /* 0x0000000c07067c11 */ /* 0x010fc8000f8018ff */
[----:B------:R-:W-:Y:S01]  /*0680*/  LEA.HI.X R7, R7, UR13, R8, 0x3, P0 ;  /* 0x0000000d07077c11 */ /* 0x000fe200080f1c08 */
[----:B--2---:R-:W-:-:S04]  /*0690*/  IMAD.WIDE.U32 R10, R11, 0x8, R18 ;  /* 0x000000080b0a7825 */ /* 0x004fc800078e0012 */
[----:B0-----:R-:W2:Y:S01]  /*06a0*/  LDG.E.64 R12, desc[UR10][R6.64+0x200] ;  /* 0x0002000a060c7981 */ /* 0x001ea2000c1e1b00 */
[----:B------:R-:W-:Y:S01]  /*06b0*/  IADD3 R9, P0, PT, R2, UR6, RZ ;  /* 0x0000000602097c10 */ /* 0x000fe2000ff1e0ff */
[----:B------:R-:W-:Y:S02]  /*06c0*/  IMAD.WIDE.U32 R14, R15, 0x8, R18 ;  /* 0x000000080f0e7825 */ /* 0x000fe400078e0012 */
[----:B------:R-:W2:Y:S02]  /*06d0*/  LDG.E.64 R10, desc[UR10][R10.64] ;  /* 0x0000000a0a0a7981 */ /* 0x000ea4000c1e1b00 */
[----:B-1----:R-:W-:Y:S01]  /*06e0*/  IMAD.X R16, RZ, RZ, RZ, P0 ;  /* 0x000000ffff107224 */ /* 0x002fe200000e06ff */
[C---:B------:R-:W-:Y:S01]  /*06f0*/  LEA R8, P0, R9.reuse, UR12, 0x3 ;  /* 0x0000000c09087c11 */ /* 0x040fe2000f8018ff */
[----:B------:R-:W3:Y:S03]  /*0700*/  LDG.E.64 R14, desc[UR10][R14.64] ;  /* 0x0000000a0e0e7981 */ /* 0x000ee6000c1e1b00 */
[----:B------:R-:W-:Y:S01]  /*0710*/  LEA.HI.X R9, R9, UR13, R16, 0x3, P0 ;  /* 0x0000000d09097c11 */ /* 0x000fe200080f1c10 */
[----:B------:R-:W-:-:S04]  /*0720*/  IMAD.WIDE.U32 R22, R26, 0x8, R18 ;  /* 0x000000081a167825 */ /* 0x000fc800078e0012 */
[----:B------:R-:W4:Y:S04]  /*0730*/  LDG.E.64 R16, desc[UR10][R8.64+0x200] ;  /* 0x0002000a08107981 */ /* 0x000f28000c1e1b00 */
[----:B------:R-:W5:Y:S04]  /*0740*/  LDG.E.64 R20, desc[UR10][R22.64+-0x8] ;  /* 0xfffff80a16147981 */ /* 0x000f68000c1e1b00 */
[----:B------:R-:W5:Y:S01]  /*0750*/  LDG.E.64 R18, desc[UR10][R22.64+0x8] ;  /* 0x0000080a16127981 */ /* 0x000f62000c1e1b00 */
[----:B------:R-:W-:Y:S01]  /*0760*/  UMOV UR16, 0x9999999a ;  /* 0x9999999a00107882 */ /* 0x000fe20000000000 */
[----:B------:R-:W-:Y:S01]  /*0770*/  UMOV UR17, 0x3fe99999 ;  /* 0x3fe9999900117882 */ /* 0x000fe20000000000 */
[----:B--2---:R-:W-:Y:S01]  /*0780*/  DADD R10, R10, R12 ;  /* 0x000000000a0a7229 */ /* 0x004fe2000000000c */
[----:B------:R-:W0:Y:S07]  /*0790*/  LDC.64 R12, c[0x0][0x388] ;  /* 0x0000e200ff0c7b82 */ /* 0x000e2e0000000a00 */
[----:B---3--:R-:W-:-:S08]  /*07a0*/  DADD R10, R10, R14 ;  /* 0x000000000a0a7229 */ /* 0x008fd0000000000e */
[----:B----4-:R-:W-:-:S08]  /*07b0*/  DADD R10, R10, R16 ;  /* 0x000000000a0a7229 */ /* 0x010fd00000000010 */
[----:B-----5:R-:W-:-:S08]  /*07c0*/  DADD R10, R10, R20 ;  /* 0x000000000a0a7229 */ /* 0x020fd00000000014 */
[----:B------:R-:W-:Y:S01]  /*07d0*/  DADD R18, R10, R18 ;  /* 0x000000000a127229 */ /* 0x000fe20000000012 */
[----:B------:R-:W-:-:S04]  /*07e0*/  IADD3 R11, P0, PT, R0, UR6, RZ ;  /* 0x00000006000b7c10 */ /* 0x000fc8000ff1e0ff */
[----:B------:R-:W-:Y:S02]  /*07f0*/  IADD3.X R20, PT, PT, RZ, RZ, RZ, P0, !PT ;  /* 0x000000ffff147210 */ /* 0x000fe400007fe4ff */
[C---:B------:R-:W-:Y:S01]  /*0800*/  LEA R10, P0, R11.reuse, UR12, 0x3 ;  /* 0x0000000c0b0a7c11 */ /* 0x040fe2000f8018ff */
[----:B------:R-:W-:Y:S01]  /*0810*/  DMUL R28, R18, UR16 ;  /* 0x00000010121c7c28 */ /* 0x000fe20008000000 */
[----:B------:R-:W-:Y:S01]  /*0820*/  IADD3 R16, P1, PT, R4, UR6, RZ ;  /* 0x0000000604107c10 */ /* 0x000fe2000ff3e0ff */
[----:B0-----:R-:W-:Y:S01]  /*0830*/  IMAD.WIDE.U32 R14, R26, 0x8, R12 ;  /* 0x000000081a0e7825 */ /* 0x001fe200078e000c */
[----:B------:R-:W-:Y:S02]  /*0840*/  LEA.HI.X R11, R11, UR13, R20, 0x3, P0 ;  /* 0x0000000d0b0b7c11 */ /* 0x000fe400080f1c14 */
[C---:B------:R-:W-:Y:S01]  /*0850*/  LEA R12, P0, R16.reuse, UR12, 0x3 ;  /* 0x0000000c100c7c11 */ /* 0x040fe2000f8018ff */
[----:B------:R-:W-:Y:S01]  /*0860*/  IMAD.X R13, RZ, RZ, RZ, P1 ;  /* 0x000000ffff0d7224 */ /* 0x000fe200008e06ff */
[----:B------:R0:W-:Y:S04]  /*0870*/  STG.E.64 desc[UR10][R14.64], R28 ;  /* 0x0000001c0e007986 */ /* 0x0001e8000c101b0a */
[----:B------:R-:W2:Y:S01]  /*0880*/  LDG.E.64 R24, desc[UR10][R10.64+0x8] ;  /* 0x0000080a0a187981 */ /* 0x000ea2000c1e1b00 */
[----:B------:R-:W-:-:S03]  /*0890*/  LEA.HI.X R13, R16, UR13, R13, 0x3, P0 ;  /* 0x0000000d100d7c11 */ /* 0x000fc600080f1c0d */
[----:B------:R-:W2:Y:S04]  /*08a0*/  LDG.E.64 R22, desc[UR10][R6.64+0x208] ;  /* 0x0002080a06167981 */ /* 0x000ea8000c1e1b00 */
[----:B------:R-:W3:Y:S04]  /*08b0*/  LDG.E.64 R16, desc[UR10][R8.64+0x208] ;  /* 0x0002080a08107981 */ /* 0x000ee8000c1e1b00 */
[----:B0-----:R-:W4:Y:S04]  /*08c0*/  LDG.E.64 R14, desc[UR10][R12.64+0x8] ;  /* 0x0000080a0c0e7981 */ /* 0x001f28000c1e1b00 */
[----:B------:R-:W5:Y:S04]  /*08d0*/  LDG.E.64 R18, desc[UR10][R8.64] ;  /* 0x0000000a08127981 */ /* 0x000f68000c1e1b00 */
[----:B------:R-:W5:Y:S01]  /*08e0*/  LDG.E.64 R20, desc[UR10][R8.64+0x10] ;  /* 0x0000100a08147981 */ /* 0x000f62000c1e1b00 */
[----:B--2---:R-:W-:-:S08]  /*08f0*/  DADD R22, R24, R22 ;  /* 0x0000000018167229 */ /* 0x004fd00000000016 */
[----:B----4-:R-:W-:-:S08]  /*0900*/  DADD R22, R22, R14 ;  /* 0x0000000016167229 */ /* 0x010fd0000000000e */
[----:B---3--:R-:W-:-:S08]  /*0910*/  DADD R16, R22, R16 ;  /* 0x0000000016107229 */ /* 0x008fd00000000010 */
[----:B-----5:R-:W-:Y:S01]  /*0920*/  DADD R16, R16, R18 ;  /* 0x0000000010107229 */ /* 0x020fe20000000012 */
[----:B------:R-:W-:-:S07]  /*0930*/  IADD3 R15, P0, PT, R5, UR6, RZ ;  /* 0x00000006050f7c10 */ /* 0x000fce000ff1e0ff */
[----:B------:R-:W-:Y:S01]  /*0940*/  DADD R16, R16, R20 ;  /* 0x0000000010107229 */ /* 0x000fe20000000014 */
[----:B------:R-:W-:Y:S02]  /*0950*/  IADD3.X R18, PT, PT, RZ, RZ, RZ, P0, !PT ;  /* 0x000000ffff127210 */ /* 0x000fe400007fe4ff */
[----:B------:R-:W-:-:S05]  /*0960*/  LEA R14, P0, R15, UR14, 0x3 ;  /* 0x0000000e0f0e7c11 */ /* 0x000fca000f8018ff */
[----:B------:R-:W-:Y:S01]  /*0970*/  DMUL R28, R16, UR16 ;  /* 0x00000010101c7c28 */ /* 0x000fe20008000000 */
[----:B------:R-:W-:-:S06]  /*0980*/  LEA.HI.X R15, R15, UR15, R18, 0x3, P0 ;  /* 0x0000000f0f0f7c11 */ /* 0x000fcc00080f1c12 */
[----:B------:R0:W-:Y:S04]  /*0990*/  STG.E.64 desc[UR10][R14.64+0x8], R28 ;  /* 0x0000081c0e007986 */ /* 0x0001e8000c101b0a */
[----:B------:R-:W2:Y:S04]  /*09a0*/  LDG.E.64 R24, desc[UR10][R10.64+0x10] ;  /* 0x0000100a0a187981 */ /* 0x000ea8000c1e1b00 */
[----:B------:R-:W2:Y:S04]  /*09b0*/  LDG.E.64 R22, desc[UR10][R6.64+0x210] ;  /* 0x0002100a06167981 */ /* 0x000ea8000c1e1b00 */
[----:B------:R-:W3:Y:S04]  /*09c0*/  LDG.E.64 R16, desc[UR10][R12.64+0x10] ;  /* 0x0000100a0c107981 */ /* 0x000ee8000c1e1b00 */
[----:B------:R-:W4:Y:S04]  /*09d0*/  LDG.E.64 R18, desc[UR10][R8.64+0x210] ;  /* 0x0002100a08127981 */ /* 0x000f28000c1e1b00 */
[----:B------:R-:W5:Y:S01]  /*09e0*/  LDG.E.64 R20, desc[UR10][R8.64+0x8] ;  /* 0x0000080a08147981 */ /* 0x000f62000c1e1b00 */
[----:B--2---:R-:W-:-:S03]  /*09f0*/  DADD R22, R24, R22 ;  /* 0x0000000018167229 */ /* 0x004fc60000000016 */
[----:B------:R-:W2:Y:S05]  /*0a00*/  LDG.E.64 R24, desc[UR10][R8.64+0x18] ;  /* 0x0000180a08187981 */ /* 0x000eaa000c1e1b00 */
[----:B---3--:R-:W-:-:S08]  /*0a10*/  DADD R16, R22, R16 ;  /* 0x0000000016107229 */ /* 0x008fd00000000010 */
[----:B----4-:R-:W-:-:S08]  /*0a20*/  DADD R16, R16, R18 ;  /* 0x0000000010107229 */ /* 0x010fd00000000012 */
[----:B-----5:R-:W-:-:S08]  /*0a30*/  DADD R16, R16, R20 ;  /* 0x0000000010107229 */ /* 0x020fd00000000014 */
[----:B--2---:R-:W-:-:S08]  /*0a40*/  DADD R16, R16, R24 ;  /* 0x0000000010107229 */ /* 0x004fd00000000018 */
[----:B------:R-:W-:-:S07]  /*0a50*/  DMUL R22, R16, UR16 ;  /* 0x0000001010167c28 */ /* 0x000fce0008000000 */
[----:B------:R0:W-:Y:S04]  /*0a60*/  STG.E.64 desc[UR10][R14.64+0x10], R22 ;  /* 0x000010160e007986 */ /* 0x0001e8000c101b0a */
[----:B------:R-:W2:Y:S04]  /*0a70*/  LDG.E.64 R10, desc[UR10][R10.64+0x18] ;  /* 0x0000180a0a0a7981 */ /* 0x000ea8000c1e1b00 */
[----:B------:R-:W2:Y:S04]  /*0a80*/  LDG.E.64 R6, desc[UR10][R6.64+0x218] ;  /* 0x0002180a06067981 */ /* 0x000ea8000c1e1b00 */
[----:B------:R-:W3:Y:S04]  /*0a90*/  LDG.E.64 R12, desc[UR10][R12.64+0x18] ;  /* 0x0000180a0c0c7981 */ /* 0x000ee8000c1e1b00 */
[----:B------:R-:W4:Y:S04]  /*0aa0*/  LDG.E.64 R18, desc[UR10][R8.64+0x218] ;  /* 0x0002180a08127981 */ /* 0x000f28000c1e1b00 */
[----:B------:R-:W5:Y:S04]  /*0ab0*/  LDG.E.64 R16, desc[UR10][R8.64+0x10] ;  /* 0x0000100a08107981 */ /* 0x000f68000c1e1b00 */
[----:B------:R-:W5:Y:S01]  /*0ac0*/  LDG.E.64 R20, desc[UR10][R8.64+0x20] ;  /* 0x0000200a08147981 */ /* 0x000f62000c1e1b00 */
[----:B------:R-:W-:-:S04]  /*0ad0*/  UIADD3 UR5, UPT, UPT, UR5, 0x4, URZ ;  /* 0x0000000405057890 */ /* 0x000fc8000fffe0ff */
[----:B------:R-:W-:Y:S01]  /*0ae0*/  UISETP.NE.AND UP0, UPT, UR5, URZ, UPT ;  /* 0x000000ff0500728c */ /* 0x000fe2000bf05270 */
[----:B------:R-:W-:Y:S01]  /*0af0*/  VIADD R26, R26, 0x4 ;  /* 0x000000041a1a7836 */ /* 0x000fe20000000000 */
[----:B------:R-:W-:Y:S01]  /*0b00*/  UIADD3 UR7, UPT, UPT, UR7, 0x4, URZ ;  /* 0x0000000407077890 */ /* 0x000fe2000fffe0ff */
[----:B--2---:R-:W-:-:S08]  /*0b10*/  DADD R24, R10, R6 ;  /* 0x000000000a187229 */ /* 0x004fd00000000006 */
[----:B---3--:R-:W-:-:S08]  /*0b20*/  DADD R24, R24, R12 ;  /* 0x0000000018187229 */ /* 0x008fd0000000000c */
[----:B----4-:R-:W-:-:S08]  /*0b30*/  DADD R18, R24, R18 ;  /* 0x0000000018127229 */ /* 0x010fd00000000012 */
[----:B-----5:R-:W-:-:S08]  /*0b40*/  DADD R16, R18, R16 ;  /* 0x0000000012107229 */ /* 0x020fd00000000010 */
[----:B------:R-:W-:-:S08]  /*0b50*/  DADD R16, R16, R20 ;  /* 0x0000000010107229 */ /* 0x000fd00000000014 */
[----:B------:R-:W-:-:S07]  /*0b60*/  DMUL R16, R16, UR16 ;  /* 0x0000001010107c28 */ /* 0x000fce0008000000 */
[----:B------:R0:W-:Y:S01]  /*0b70*/  STG.E.64 desc[UR10][R14.64+0x18], R16 ;  /* 0x000018100e007986 */ /* 0x0001e2000c101b0a */
[----:B------:R-:W-:Y:S05]  /*0b80*/  BRA.U UP0, `(.L_x_2) ;  /* 0xfffffff900a07547 */ /* 0x000fea000b83ffff */
.L_x_1:
[----:B------:R-:W-:Y:S02]  /*0b90*/  UISETP.GT.U32.AND UP0, UPT, UR4, 0x36, UPT ;  /* 0x000000360400788c */ /* 0x000fe4000bf04070 */
[----:B------:R-:W-:Y:S02]  /*0ba0*/  UIADD3 UR5, UPT, UPT, UR4, 0x9, URZ ;  /* 0x0000000904057890 */ /* 0x000fe4000fffe0ff */
[----:B------:R-:W-:Y:S02]  /*0bb0*/  UIADD3 UR8, UPT, UPT, UR8, -0x8, URZ ;  /* 0xfffffff808087890 */ /* 0x000fe4000fffe0ff */
[----:B------:R-:W-:-:S03]  /*0bc0*/  UIADD3 UR4, UPT, UPT, UR4, 0x8, URZ ;  /* 0x0000000804047890 */ /* 0x000fc6000fffe0ff */
[----:B------:R-:W-:Y:S09]  /*0bd0*/  BRA.U !UP0, `(.L_x_3) ;  /* 0xfffffff508647547 */ /* 0x000ff2000b83ffff */
[----:B------:R-:W4:Y:S01]  /*0be0*/  LDC.64 R10, c[0x0][0x380] ;  /* 0x0000e000ff0a7b82 */ /* 0x000f220000000a00 */
[C---:B------:R-:W-:Y:S01]  /*0bf0*/  IADD3 R5, PT, PT, R0.reuse, 0x1039, RZ ;  /* 0x0000103900057810 */ /* 0x040fe20007ffe0ff */
[----:B----4-:R-:W-:-:S04]  /*0c00*/  IMAD.WIDE.U32 R6, R0, 0x8, R10 ;  /* 0x0000000800067825 */ /* 0x010fc800078e000a */
[--C-:B------:R-:W-:Y:S01]  /*0c10*/  IMAD.WIDE.U32 R2, R3, 0x8, R10.reuse ;  /* 0x0000000803027825 */ /* 0x100fe200078e000a */
[----:B0-----:R-:W4:Y:S04]  /*0c20*/  LDG.E.64 R14, desc[UR10][R6.64+0x1c8] ;  /* 0x0001c80a060e7981 */ /* 0x001f28000c1e1b00 */
[----:B-123--:R-:W4:Y:S01]  /*0c30*/  LDG.E.64 R16, desc[UR10][R2.64+0x3c8] ;  /* 0x0003c80a02107981 */ /* 0x00ef22000c1e1b00 */
[----:B------:R-:W-:-:S05]  /*0c40*/  IMAD.WIDE.U32 R8, R4, 0x8, R10 ;  /* 0x0000000804087825 */ /* 0x000fca00078e000a */
[----:B------:R-:W2:Y:S01]  /*0c50*/  LDG.E.64 R18, desc[UR10][R8.64+0x1c8] ;  /* 0x0001c80a08127981 */ /* 0x000ea2000c1e1b00 */
[----:B------:R-:W-:-:S03]  /*0c60*/  IMAD.WIDE.U32 R4, R5, 0x8, R10 ;  /* 0x0000000805047825 */ /* 0x000fc600078e000a */
[----:B------:R-:W3:Y:S04]  /*0c70*/  LDG.E.64 R12, desc[UR10][R8.64+0x3c0] ;  /* 0x0003c00a080c7981 */ /* 0x000ee8000c1e1b00 */
[----:B------:R-:W5:Y:S04]  /*0c80*/  LDG.E.64 R20, desc[UR10][R4.64+0x200] ;  /* 0x0002000a04147981 */ /* 0x000f68000c1e1b00 */
[----:B------:R-:W3:Y:S01]  /*0c90*/  LDG.E.64 R10, desc[UR10][R8.64+0x3d0] ;  /* 0x0003d00a080a7981 */ /* 0x000ee2000c1e1b00 */
[----:B------:R-:W-:Y:S01]  /*0ca0*/  UMOV UR4, 0x9999999a ;  /* 0x9999999a00047882 */ /* 0x000fe20000000000 */
[----:B------:R-:W-:Y:S01]  /*0cb0*/  UMOV UR5, 0x3fe99999 ;  /* 0x3fe9999900057882 */ /* 0x000fe20000000000 */
[----:B----4-:R-:W-:Y:S01]  /*0cc0*/  DADD R14, R14, R16 ;  /* 0x000000000e0e7229 */ /* 0x010fe20000000010 */
[----:B------:R-:W0:Y:S07]  /*0cd0*/  LDC.64 R16, c[0x0][0x388] ;  /* 0x0000e200ff107b82 */ /* 0x000e2e0000000a00 */
[----:B--2---:R-:W-:-:S08]  /*0ce0*/  DADD R14, R14, R18 ;  /* 0x000000000e0e7229 */ /* 0x004fd00000000012 */
[----:B-----5:R-:W-:-:S08]  /*0cf0*/  DADD R14, R14, R20 ;  /* 0x000000000e0e7229 */ /* 0x020fd00000000014 */
[----:B---3--:R-:W-:-:S08]  /*0d00*/  DADD R12, R14, R12 ;  /* 0x000000000e0c7229 */ /* 0x008fd0000000000c */
[----:B------:R-:W-:Y:S01]  /*0d10*/  DADD R10, R12, R10 ;  /* 0x000000000c0a7229 */ /* 0x000fe2000000000a */
[----:B------:R-:W-:-:S07]  /*0d20*/  IADD3 R13, PT, PT, R0, 0x1000, RZ ;  /* 0x00001000000d7810 */ /* 0x000fce0007ffe0ff */
[----:B------:R-:W-:Y:S01]  /*0d30*/  DMUL R14, R10, UR4 ;  /* 0x000000040a0e7c28 */ /* 0x000fe20008000000 */
[----:B0-----:R-:W-:-:S06]  /*0d40*/  IMAD.WIDE.U32 R10, R13, 0x8, R16 ;  /* 0x000000080d0a7825 */ /* 0x001fcc00078e0010 */
[----:B------:R0:W-:Y:S04]  /*0d50*/  STG.E.64 desc[UR10][R10.64+0x1c8], R14 ;  /* 0x0001c80e0a007986 */ /* 0x0001e8000c101b0a */
[----:B------:R-:W2:Y:S04]  /*0d60*/  LDG.E.64 R16, desc[UR10][R6.64+0x1d0] ;  /* 0x0001d00a06107981 */ /* 0x000ea8000c1e1b00 */
[----:B------:R-:W2:Y:S04]  /*0d70*/  LDG.E.64 R18, desc[UR10][R2.64+0x3d0] ;  /* 0x0003d00a02127981 */ /* 0x000ea8000c1e1b00 */
[----:B------:R-:W3:Y:S04]  /*0d80*/  LDG.E.64 R20, desc[UR10][R8.64+0x1d0] ;  /* 0x0001d00a08147981 */ /* 0x000ee8000c1e1b00 */
[----:B------:R-:W4:Y:S04]  /*0d90*/  LDG.E.64 R22, desc[UR10][R4.64+0x208] ;  /* 0x0002080a04167981 */ /* 0x000f28000c1e1b00 */
[----:B------:R-:W5:Y:S04]  /*0da0*/  LDG.E.64 R24, desc[UR10][R8.64+0x3c8] ;  /* 0x0003c80a08187981 */ /* 0x000f68000c1e1b00 */
[----:B------:R-:W5:Y:S01]  /*0db0*/  LDG.E.64 R12, desc[UR10][R8.64+0x3d8] ;  /* 0x0003d80a080c7981 */ /* 0x000f62000c1e1b00 */
[----:B--2---:R-:W-:-:S08]  /*0dc0*/  DADD R16, R16, R18 ;  /* 0x0000000010107229 */ /* 0x004fd00000000012 */
[----:B---3--:R-:W-:-:S08]  /*0dd0*/  DADD R16, R16, R20 ;  /* 0x0000000010107229 */ /* 0x008fd00000000014 */
[----:B----4-:R-:W-:-:S08]  /*0de0*/  DADD R16, R16, R22 ;  /* 0x0000000010107229 */ /* 0x010fd00000000016 */
[----:B-----5:R-:W-:-:S08]  /*0df0*/  DADD R16, R16, R24 ;  /* 0x0000000010107229 */ /* 0x020fd00000000018 */
[----:B------:R-:W-:-:S08]  /*0e00*/  DADD R12, R16, R12 ;  /* 0x00000000100c7229 */ /* 0x000fd0000000000c */
[----:B0-----:R-:W-:-:S07]  /*0e10*/  DMUL R14, R12, UR4 ;  /* 0x000000040c0e7c28 */ /* 0x001fce0008000000 */
        /* <DEDUP_REMOVED lines=38> */
[----:B------:R-:W-:-:S07]  /*1080*/  DMUL R12, R12, UR4 ;  /* 0x000000040c0c7c28 */ /* 0x000fce0008000000 */
[----:B------:R-:W-:Y:S04]  /*1090*/  STG.E.64 desc[UR10][R10.64+0x1e8], R12 ;  /* 0x0001e80c0a007986 */ /* 0x000fe8000c101b0a */
[----:B------:R-:W0:Y:S04]  /*10a0*/  LDG.E.64 R6, desc[UR10][R6.64+0x1f0] ;  /* 0x0001f00a06067981 */ /* 0x000e28000c1e1b00 */
[----:B------:R-:W0:Y:S04]  /*10b0*/  LDG.E.64 R2, desc[UR10][R2.64+0x3f0] ;  /* 0x0003f00a02027981 */ /* 0x000e28000c1e1b00 */
[----:B------:R-:W2:Y:S04]  /*10c0*/  LDG.E.64 R16, desc[UR10][R8.64+0x1f0] ;  /* 0x0001f00a08107981 */ /* 0x000ea8000c1e1b00 */
[----:B------:R-:W3:Y:S04]  /*10d0*/  LDG.E.64 R4, desc[UR10][R4.64+0x228] ;  /* 0x0002280a04047981 */ /* 0x000ee8000c1e1b00 */
[----:B------:R-:W4:Y:S04]  /*10e0*/  LDG.E.64 R18, desc[UR10][R8.64+0x3e8] ;  /* 0x0003e80a08127981 */ /* 0x000f28000c1e1b00 */
[----:B------:R-:W5:Y:S01]  /*10f0*/  LDG.E.64 R20, desc[UR10][R8.64+0x3f8] ;  /* 0x0003f80a08147981 */ /* 0x000f62000c1e1b00 */
[----:B0-----:R-:W-:-:S08]  /*1100*/  DADD R14, R6, R2 ;  /* 0x00000000060e7229 */ /* 0x001fd00000000002 */
[----:B--2---:R-:W-:-:S08]  /*1110*/  DADD R14, R14, R16 ;  /* 0x000000000e0e7229 */ /* 0x004fd00000000010 */
[----:B---3--:R-:W-:-:S08]  /*1120*/  DADD R14, R14, R4 ;  /* 0x000000000e0e7229 */ /* 0x008fd00000000004 */
[----:B----4-:R-:W-:-:S08]  /*1130*/  DADD R14, R14, R18 ;  /* 0x000000000e0e7229 */ /* 0x010fd00000000012 */
[----:B-----5:R-:W-:-:S08]  /*1140*/  DADD R14, R14, R20 ;  /* 0x000000000e0e7229 */ /* 0x020fd00000000014 */
[----:B------:R-:W-:-:S07]  /*1150*/  DMUL R14, R14, UR4 ;  /* 0x000000040e0e7c28 */ /* 0x000fce0008000000 */
[----:B------:R-:W-:Y:S01]  /*1160*/  STG.E.64 desc[UR10][R10.64+0x1f0], R14 ;  /* 0x0001f00e0a007986 */ /* 0x000fe2000c101b0a */
[----:B------:R-:W-:Y:S05]  /*1170*/  EXIT ;  /* 0x000000000000794d */ /* 0x000fea0003800000 */
.L_x_4:
[----:B------:R-:W-:-:S00]  /*1180*/  BRA `(.L_x_4) ;  /* 0xfffffffc00fc7947 */ /* 0x000fc0000383ffff */
[----:B------:R-:W-:-:S00]  /*1190*/  NOP ;  /* 0x0000000000007918 */ /* 0x000fc00000000000 */
        /* <DEDUP_REMOVED lines=14> */
.L_x_6:


//--------------------- .text._Z7kernel1PdS_      --------------------------
	.section	.text._Z7kernel1PdS_,"ax",@progbits
	.align	128
        .global         _Z7kernel1PdS_
        .type           _Z7kernel1PdS_,@function
        .size           _Z7kernel1PdS_,(.L_x_7 - _Z7kernel1PdS_)
        .other          _Z7kernel1PdS_,@"STO_CUDA_ENTRY STV_DEFAULT"
_Z7kernel1PdS_:
.text._Z7kernel1PdS_:
[----:B------:R-:W-:Y:S01]  /*0000*/  LDC R1, c[0x0][0x37c] ;  /* 0x0000df00ff017b82 */ /* 0x000fe20000000800 */
[----:B------:R-:W0:Y:S07]  /*0010*/  S2R R3, SR_TID.Y ;  /* 0x0000000000037919 */ /* 0x000e2e0000002200 */
[----:B------:R-:W0:Y:S01]  /*0020*/  LDC R0, c[0x0][0x364] ;  /* 0x0000d900ff007b82 */ /* 0x000e220000000800 */
[----:B------:R-:W1:Y:S01]  /*0030*/  S2R R2, SR_TID.X ;  /* 0x0000000000027919 */ /* 0x000e620000002100 */
[----:B------:R-:W2:Y:S06]  /*0040*/  S2R R7, SR_TID.Z ;  /* 0x0000000000077919 */ /* 0x000eac0000002300 */
[----:B------:R-:W1:Y:S08]  /*0050*/  LDC R5, c[0x0][0x360] ;  /* 0x0000d800ff057b82 */ /* 0x000e700000000800 */
[----:B------:R-:W0:Y:S08]  /*0060*/  S2UR UR4, SR_CTAID.Y ;  /* 0x00000000000479c3 */ /* 0x000e300000002600 */
[----:B------:R-:W1:Y:S08]  /*0070*/  S2UR UR5, SR_CTAID.X ;  /* 0x00000000000579c3 */ /* 0x000e700000002500 */
[----:B------:R-:W2:Y:S08]  /*0080*/  S2UR UR6, SR_CTAID.Z ;  /* 0x00000000000679c3 */ /* 0x000eb00000002700 */
[----:B------:R-:W2:Y:S01]  /*0090*/  LDC R4, c[0x0][0x368] ;  /* 0x0000da00ff047b82 */ /* 0x000ea20000000800 */
[----:B0-----:R-:W-:-:S05]  /*00a0*/  IMAD R0, R0, UR4, R3 ;  /* 0x0000000400007c24 */ /* 0x001fca000f8e0203 */
[----:B------:R-:W-:Y:S01]  /*00b0*/  IADD3 R6, PT, PT, R0, -0x1, RZ ;  /* 0xffffffff00067810 */ /* 0x000fe20007ffe0ff */
[----:B-1----:R-:W-:Y:S02]  /*00c0*/  IMAD R5, R5, UR5, R2 ;  /* 0x0000000505057c24 */ /* 0x002fe4000f8e0202 */
[----:B--2---:R-:W-:-:S03]  /*00d0*/  IMAD R4, R4, UR6, R7 ;  /* 0x0000000604047c24 */ /* 0x004fc6000f8e0207 */
[----:B------:R-:W-:Y:S02]  /*00e0*/  IADD3 R7, PT, PT, R5, -0x1, RZ ;  /* 0xffffffff05077810 */ /* 0x000fe40007ffe0ff */
[----:B------:R-:W-:-:S04]  /*00f0*/  IADD3 R2, PT, PT, R4, -0x1, RZ ;  /* 0xffffffff04027810 */ /* 0x000fc80007ffe0ff */
[----:B------:R-:W-:-:S04]  /*0100*/  VIMNMX3.U32 R2, R6, R7, R2, !PT ;  /* 0x000000070602720f */ /* 0x000fc80007800002 */
[----:B------:R-:W-:-:S13]  /*0110*/  ISETP.GT.U32.AND P0, PT, R2, 0x3d, PT ;  /* 0x0000003d0200780c */ /* 0x000fda0003f04070 */
[----:B------:R-:W-:Y:S05]  /*0120*/  @P0 EXIT ;  /* 0x000000000000094d */ /* 0x000fea0003800000 */
[----:B------:R-:W0:Y:S01]  /*0130*/  LDC.64 R2, c[0x0][0x380] ;  /* 0x0000e000ff027b82 */ /* 0x000e220000000a00 */
[----:B------:R-:W1:Y:S01]  /*0140*/  LDCU.64 UR4, c[0x0][0x358] ;  /* 0x00006b00ff0477ac */ /* 0x000e620008000a00 */
[C---:B------:R-:W-:Y:S01]  /*0150*/  IADD3 R9, PT, PT, R0.reuse, R5, RZ ;  /* 0x0000000500097210 */ /* 0x040fe20007ffe0ff */
[--C-:B------:R-:W-:Y:S02]  /*0160*/  IMAD R5, R5, 0x40, R4.reuse ;  /* 0x0000004005057824 */ /* 0x100fe400078e0204 */
[----:B------:R-:W-:Y:S01]  /*0170*/  IMAD R0, R0, 0x1000, R4 ;  /* 0x0000100000007824 */ /* 0x000fe200078e0204 */
[----:B------:R-:W-:Y:S02]  /*0180*/  LEA R9, R9, R4, 0x6 ;  /* 0x0000000409097211 */ /* 0x000fe400078e30ff */
[----:B------:R-:W-:Y:S02]  /*0190*/  LEA R13, R6, R5, 0xc ;  /* 0x00000005060d7211 */ /* 0x000fe400078e60ff */
[----:B------:R-:W-:-:S02]  /*01a0*/  LEA R11, R7, R0, 0x6 ;  /* 0x00000000070b7211 */ /* 0x000fc400078e30ff */
[----:B------:R-:W-:Y:S01]  /*01b0*/  IADD3 R0, PT, PT, R13, 0x1000, RZ ;  /* 0x000010000d007810 */ /* 0x000fe20007ffe0ff */
[----:B0-----:R-:W-:-:S04]  /*01c0*/  IMAD.WIDE.U32 R8, R9, 0x8, R2 ;  /* 0x0000000809087825 */ /* 0x001fc800078e0002 */
[--C-:B------:R-:W-:Y:S02]  /*01d0*/  IMAD.WIDE.U32 R4, R13, 0x8, R2.reuse ;  /* 0x000000080d047825 */ /* 0x100fe400078e0002 */
[----:B-1----:R-:W2:Y:S02]  /*01e0*/  LDG.E.64 R8, desc[UR4][R8.64+0x200] ;  /* 0x0002000408087981 */ /* 0x002ea4000c1e1b00 */
[--C-:B------:R-:W-:Y:S02]  /*01f0*/  IMAD.WIDE.U32 R10, R11, 0x8, R2.reuse ;  /* 0x000000080b0a7825 */ /* 0x100fe400078e0002 */
[----:B------:R-:W2:Y:S02]  /*0200*/  LDG.E.64 R6, desc[UR4][R4.64] ;  /* 0x0000000404067981 */ /* 0x000ea4000c1e1b00 */
[----:B------:R-:W-:Y:S02]  /*0210*/  IMAD.WIDE.U32 R2, R0, 0x8, R2 ;  /* 0x0000000800027825 */ /* 0x000fe400078e0002 */
[----:B------:R-:W3:Y:S04]  /*0220*/  LDG.E.64 R10, desc[UR4][R10.64] ;  /* 0x000000040a0a7981 */ /* 0x000ee8000c1e1b00 */
        /* <DEDUP_REMOVED lines=9> */
[----:B-----5:R-:W-:Y:S01]  /*02c0*/  DADD R6, R6, R12 ;  /* 0x0000000006067229 */ /* 0x020fe2000000000c */
[----:B0-----:R-:W-:-:S07]  /*02d0*/  IMAD.WIDE.U32 R2, R0, 0x8, R8 ;  /* 0x0000000800027825 */ /* 0x001fce00078e0008 */
[----:B------:R-:W-:-:S08]  /*02e0*/  DADD R6, R6, R14 ;  /* 0x0000000006067229 */ /* 0x000fd0000000000e */
[----:B------:R-:W-:-:S07]  /*02f0*/  DMUL R6, R6, UR6 ;  /* 0x0000000606067c28 */ /* 0x000fce0008000000 */
[----:B------:R-:W-:Y:S01]  /*0300*/  STG.E.64 desc[UR4][R2.64], R6 ;  /* 0x0000000602007986 */ /* 0x000fe2000c101b04 */
[----:B------:R-:W-:Y:S05]  /*0310*/  EXIT ;  /* 0x000000000000794d */ /* 0x000fea0003800000 */
.L_x_5:
        /* <DEDUP_REMOVED lines=14> */
.L_x_7:


//--------------------- .nv.shared.reserved.0     --------------------------
	.section	.nv.shared.reserved.0,"aw",@nobits
	.weak		__nv_reservedSMEM_offset_0_alias
	.size		__nv_reservedSMEM_offset_0_alias, 0, 64
	.other		__nv_reservedSMEM_offset_0_alias,@"STO_CUDA_RESERVED_SHARED STV_DEFAULT"
__nv_reservedSMEM_offset_0_alias:
	.zero		0
	.zero		64


//--------------------- .nv.constant0._Z7kernel2PdS_ --------------------------
	.section	.nv.constant0._Z7kernel2PdS_,"a",@progbits
	.sectionflags	@""
	.align	4
.nv.constant0._Z7kernel2PdS_:
	.zero		912


//--------------------- .nv.constant0._Z7kernel1PdS_ --------------------------
	.section	.nv.constant0._Z7kernel1PdS_,"a",@progbits
	.sectionflags	@""
	.align	4
.nv.constant0._Z7kernel1PdS_:
	.zero		912


//--------------------- SYMBOLS --------------------------

	.type		.nv.reservedSmem.offset0,@object
	.size		.nv.reservedSmem.offset0,0x4
